	.headerflags	@"EF_CUDA_TEXMODE_UNIFIED EF_CUDA_64BIT_ADDRESS EF_CUDA_ACCELERATORS EF_CUDA_SM90 EF_CUDA_VIRTUAL_SM(EF_CUDA_SM90)"
	.elftype	@"ET_EXEC"


//--------------------- .nv.info                  --------------------------
	.section	.nv.info,"",@"SHT_CUDA_INFO"
	.align	4


	//----- nvinfo : EIATTR_REGCOUNT
	.align		4
        /*0000*/ 	.byte	0x04, 0x2f
        /*0002*/ 	.short	(.L_1 - .L_0)
	.align		4
.L_0:
        /*0004*/ 	.word	index@(triton_poi_fused_convolution_leaky_relu_4)
        /*0008*/ 	.word	0x0000000e


	//----- nvinfo : EIATTR_MIN_STACK_SIZE
	.align		4
.L_1:
        /*000c*/ 	.byte	0x04, 0x12
        /*000e*/ 	.short	(.L_3 - .L_2)
	.align		4
.L_2:
        /*0010*/ 	.word	index@(triton_poi_fused_convolution_leaky_relu_4)
        /*0014*/ 	.word	0x00000000


	//----- nvinfo : EIATTR_FRAME_SIZE
	.align		4
.L_3:
        /*0018*/ 	.byte	0x04, 0x11
        /*001a*/ 	.short	(.L_5 - .L_4)
	.align		4
.L_4:
        /*001c*/ 	.word	index@(triton_poi_fused_convolution_leaky_relu_4)
        /*0020*/ 	.word	0x00000000


	//----- nvinfo : EIATTR_MIN_STACK_SIZE
	.align		4
.L_5:
        /*0024*/ 	.byte	0x04, 0x12
        /*0026*/ 	.short	(.L_7 - .L_6)
	.align		4
.L_6:
        /*0028*/ 	.word	index@(triton_poi_fused_convolution_leaky_relu_4)
        /*002c*/ 	.word	0x00000000
.L_7:


//--------------------- .nv.info.triton_poi_fused_convolution_leaky_relu_4 --------------------------
	.section	.nv.info.triton_poi_fused_convolution_leaky_relu_4,"",@"SHT_CUDA_INFO"
	.sectionflags	@""
	.align	4


	//----- nvinfo : EIATTR_CUDA_API_VERSION
	.align		4
        /*0000*/ 	.byte	0x04, 0x37
        /*0002*/ 	.short	(.L_9 - .L_8)
.L_8:
        /*0004*/ 	.word	0x0000007c


	//----- nvinfo : EIATTR_KPARAM_INFO
	.align		4
.L_9:
        /*0008*/ 	.byte	0x04, 0x17
        /*000a*/ 	.short	(.L_11 - .L_10)
.L_10:
        /*000c*/ 	.word	0x00000000
        /*0010*/ 	.short	0x0003
        /*0012*/ 	.short	0x0018
        /*0014*/ 	.byte	0x00, 0xf0, 0x11, 0x00


	//----- nvinfo : EIATTR_KPARAM_INFO
	.align		4
.L_11:
        /*0018*/ 	.byte	0x04, 0x17
        /*001a*/ 	.short	(.L_13 - .L_12)
.L_12:
        /*001c*/ 	.word	0x00000000
        /*0020*/ 	.short	0x0002
        /*0022*/ 	.short	0x0010
        /*0024*/ 	.byte	0x00, 0xf4, 0x21, 0x00


	//----- nvinfo : EIATTR_KPARAM_INFO
	.align		4
.L_13:
        /*0028*/ 	.byte	0x04, 0x17
        /*002a*/ 	.short	(.L_15 - .L_14)
.L_14:
        /*002c*/ 	.word	0x00000000
        /*0030*/ 	.short	0x0001
        /*0032*/ 	.short	0x0008
        /*0034*/ 	.byte	0x00, 0xf4, 0x21, 0x00


	//----- nvinfo : EIATTR_KPARAM_INFO
	.align		4
.L_15:
        /*0038*/ 	.byte	0x04, 0x17
        /*003a*/ 	.short	(.L_17 - .L_16)
.L_16:
        /*003c*/ 	.word	0x00000000
        /*0040*/ 	.short	0x0000
        /*0042*/ 	.short	0x0000
        /*0044*/ 	.byte	0x00, 0xf4, 0x21, 0x00


	//----- nvinfo : EIATTR_SPARSE_MMA_MASK
	.align		4
.L_17:
        /*0048*/ 	.byte	0x03, 0x50
        /*004a*/ 	.short	0x0000


	//----- nvinfo : EIATTR_MAXREG_COUNT
	.align		4
        /*004c*/ 	.byte	0x03, 0x1b
        /*004e*/ 	.short	0x00ff


	//----- nvinfo : EIATTR_EXIT_INSTR_OFFSETS
	.align		4
        /*0050*/ 	.byte	0x04, 0x1c
        /*0052*/ 	.short	(.L_19 - .L_18)


	//   ....[0]....
.L_18:
        /*0054*/ 	.word	0x000001c0


	//   ....[1]....
        /*0058*/ 	.word	0x000001e0


	//----- nvinfo : EIATTR_REQNTID
	.align		4
.L_19:
        /*005c*/ 	.byte	0x04, 0x10
        /*005e*/ 	.short	(.L_21 - .L_20)
.L_20:
        /*0060*/ 	.word	0x00000080
        /*0064*/ 	.word	0x00000001
        /*0068*/ 	.word	0x00000001


	//----- nvinfo : EIATTR_CBANK_PARAM_SIZE
	.align		4
.L_21:
        /*006c*/ 	.byte	0x03, 0x19
        /*006e*/ 	.short	0x001c


	//----- nvinfo : EIATTR_PARAM_CBANK
	.align		4
        /*0070*/ 	.byte	0x04, 0x0a
        /*0072*/ 	.short	(.L_23 - .L_22)
	.align		4
.L_22:
        /*0074*/ 	.word	index@(.nv.constant0.triton_poi_fused_convolution_leaky_relu_4)
        /*0078*/ 	.short	0x0210
        /*007a*/ 	.short	0x001c


	//----- nvinfo : EIATTR_SW_WAR
	.align		4
.L_23:
        /*007c*/ 	.byte	0x04, 0x36
        /*007e*/ 	.short	(.L_25 - .L_24)
.L_24:
        /*0080*/ 	.word	0x00000008
.L_25:


//--------------------- .nv.callgraph             --------------------------
	.section	.nv.callgraph,"",@"SHT_CUDA_CALLGRAPH"
	.align	4
	.sectionentsize	8
	.align		4
        /*0000*/ 	.word	0x00000000
	.align		4
        /*0004*/ 	.word	0xffffffff
	.align		4
        /*0008*/ 	.word	0x00000000
	.align		4
        /*000c*/ 	.word	0xfffffffe
	.align		4
        /*0010*/ 	.word	0x00000000
	.align		4
        /*0014*/ 	.word	0xfffffffd
	.align		4
        /*0018*/ 	.word	0x00000000
	.align		4
        /*001c*/ 	.word	0xfffffffc


//--------------------- .text.triton_poi_fused_convolution_leaky_relu_4 --------------------------
	.section	.text.triton_poi_fused_convolution_leaky_relu_4,"ax",@progbits
	.align	128
        .global         triton_poi_fused_convolution_leaky_relu_4
        .type           triton_poi_fused_convolution_leaky_relu_4,@function
        .size           triton_poi_fused_convolution_leaky_relu_4,(.L_x_1 - triton_poi_fused_convolution_leaky_relu_4)
        .other          triton_poi_fused_convolution_leaky_relu_4,@"STO_CUDA_ENTRY STV_DEFAULT"
triton_poi_fused_convolution_leaky_relu_4:
.text.triton_poi_fused_convolution_leaky_relu_4:
[----:B------:R-:W0:Y:S02]  /*0000*/  LDC R1, c[0x0][0x28] ;  /* 0x00000a00ff017b82 */ /* 0x000e240000000800 */
[----:B------:R-:W1:Y:S01]  /*0010*/  S2R R0, SR_TID.X ;  /* 0x0000000000007919 */ /* 0x000e620000002100 */
[----:B------:R-:W2:Y:S01]  /*0020*/  LDC.64 R4, c[0x0][0x218] ;  /* 0x00008600ff047b82 */ /* 0x000ea20000000a00 */
[----:B------:R-:W-:Y:S01]  /*0030*/  ULDC.64 UR4, c[0x0][0x208] ;  /* 0x0000820000047ab9 */ /* 0x000fe20000000a00 */
[----:B------:R-:W-:Y:S01]  /*0040*/  ULDC.64 UR6, c[0x0][0x220] ;  /* 0x0000880000067ab9 */ /* 0x000fe20000000a00 */
[----:B------:R-:W3:Y:S05]  /*0050*/  S2R R7, SR_CTAID.X ;  /* 0x0000000000077919 */ /* 0x000eea0000002500 */
[----:B------:R-:W4:Y:S01]  /*0060*/  LDC.64 R2, c[0x0][0x210] ;  /* 0x00008400ff027b82 */ /* 0x000f220000000a00 */
[----:B-1----:R-:W-:-:S02]  /*0070*/  LOP3.LUT R0, R0, 0x7f, RZ, 0xc0, !PT ;  /* 0x0000007f00007812 */ /* 0x002fc400078ec0ff */
[----:B---3--:R-:W-:-:S03]  /*0080*/  SHF.R.S32.HI R6, RZ, 0x18, R7 ;  /* 0x00000018ff067819 */ /* 0x008fc60000011407 */
[----:B------:R-:W-:Y:S01]  /*0090*/  IMAD R7, R7, 0x80, R0 ;  /* 0x0000008007077824 */ /* 0x000fe200078e0200 */
[----:B------:R-:W-:-:S03]  /*00a0*/  SGXT R0, R6, 0x1 ;  /* 0x000000010600781a */ /* 0x000fc60000000200 */
[C---:B----4-:R-:W-:Y:S01]  /*00b0*/  IMAD.WIDE R2, R7.reuse, 0x4, R2 ;  /* 0x0000000407027825 */ /* 0x050fe200078e0202 */
[----:B------:R-:W-:Y:S02]  /*00c0*/  ISETP.GE.AND P1, PT, R7, 0x100, PT ;  /* 0x000001000700780c */ /* 0x000fe40003f26270 */
[----:B------:R-:W-:-:S04]  /*00d0*/  LEA.HI R0, R0, R7, RZ, 0x6 ;  /* 0x0000000700007211 */ /* 0x000fc800078f30ff */
[----:B------:R-:W-:-:S05]  /*00e0*/  LOP3.LUT R0, R0, 0xffffffc0, RZ, 0xc0, !PT ;  /* 0xffffffc000007812 */ /* 0x000fca00078ec0ff */
[----:B------:R-:W-:Y:S02]  /*00f0*/  IMAD.IADD R9, R7, 0x1, -R0 ;  /* 0x0000000107097824 */ /* 0x000fe400078e0a00 */
[----:B------:R-:W-:Y:S02]  /*0100*/  IMAD.MOV.U32 R0, RZ, RZ, RZ ;  /* 0x000000ffff007224 */ /* 0x000fe400078e00ff */
[----:B--2---:R-:W-:-:S04]  /*0110*/  IMAD.WIDE R4, R9, 0x4, R4 ;  /* 0x0000000409047825 */ /* 0x004fc800078e0204 */
[----:B------:R-:W-:Y:S01]  /*0120*/  IMAD.MOV.U32 R9, RZ, RZ, RZ ;  /* 0x000000ffff097224 */ /* 0x000fe200078e00ff */
[----:B------:R-:W2:Y:S05]  /*0130*/  @!P1 LDG.E R0, desc[UR4][R2.64] ;  /* 0x0000000402009981 */ /* 0x000eaa000c1e1900 */
[----:B------:R-:W2:Y:S01]  /*0140*/  @!P1 LDG.E.EL R9, desc[UR4][R4.64] ;  /* 0x0000000404099981 */ /* 0x000ea2000c2e1900 */
[----:B------:R-:W-:-:S04]  /*0150*/  IADD3 R6, P2, R7, UR6, RZ ;  /* 0x0000000607067c10 */ /* 0x000fc8000ff5e0ff */
[----:B------:R-:W-:Y:S02]  /*0160*/  LEA.HI.X.SX32 R7, R7, UR7, 0x1, P2 ;  /* 0x0000000707077c11 */ /* 0x000fe400090f0eff */
[----:B--2---:R-:W-:Y:S01]  /*0170*/  FSETP.GT.AND P0, PT, R0, -R9, PT ;  /* 0x800000090000720b */ /* 0x004fe20003f04000 */
[----:B------:R-:W-:-:S03]  /*0180*/  FADD R9, R9, R0 ;  /* 0x0000000009097221 */ /* 0x000fc60000000000 */
[----:B------:R-:W-:-:S05]  /*0190*/  SEL R11, RZ, 0x1, !P0 ;  /* 0x00000001ff0b7807 */ /* 0x000fca0004000000 */
[----:B------:R1:W-:Y:S04]  /*01a0*/  @!P1 STG.E.U8 desc[UR4][R6.64], R11 ;  /* 0x0000000b06009986 */ /* 0x0003e8000c101104 */
[----:B------:R-:W-:Y:S01]  /*01b0*/  @!P0 FMUL R9, R9, 0.20000000298023223877 ;  /* 0x3e4ccccd09098820 */ /* 0x000fe20000400000 */
[----:B------:R-:W-:Y:S06]  /*01c0*/  @P1 EXIT ;  /* 0x000000000000194d */ /* 0x000fec0003800000 */
[----:B------:R-:W-:Y:S01]  /*01d0*/  STG.E desc[UR4][R2.64], R9 ;  /* 0x0000000902007986 */ /* 0x000fe2000c101904 */
[----:B------:R-:W-:Y:S05]  /*01e0*/  EXIT ;  /* 0x000000000000794d */ /* 0x000fea0003800000 */
.L_x_0:
[----:B------:R-:W-:-:S00]  /*01f0*/  BRA `(.L_x_0) ;  /* 0xfffffffc00fc7947 */ /* 0x000fc0000383ffff */
[----:B------:R-:W-:-:S00]  /*0200*/  NOP ;  /* 0x0000000000007918 */ /* 0x000fc00000000000 */
[----:B------:R-:W-:-:S00]  /*0210*/  NOP ;  /* 0x0000000000007918 */ /* 0x000fc00000000000 */
[----:B------:R-:W-:-:S00]  /*0220*/  NOP ;  /* 0x0000000000007918 */ /* 0x000fc00000000000 */
[----:B------:R-:W-:-:S00]  /*0230*/  NOP ;  /* 0x0000000000007918 */ /* 0x000fc00000000000 */
[----:B------:R-:W-:-:S00]  /*0240*/  NOP ;  /* 0x0000000000007918 */ /* 0x000fc00000000000 */
[----:B------:R-:W-:-:S00]  /*0250*/  NOP ;  /* 0x0000000000007918 */ /* 0x000fc00000000000 */
[----:B------:R-:W-:-:S00]  /*0260*/  NOP ;  /* 0x0000000000007918 */ /* 0x000fc00000000000 */
[----:B------:R-:W-:-:S00]  /*0270*/  NOP ;  /* 0x0000000000007918 */ /* 0x000fc00000000000 */
.L_x_1:


//--------------------- .nv.constant0.triton_poi_fused_convolution_leaky_relu_4 --------------------------
	.section	.nv.constant0.triton_poi_fused_convolution_leaky_relu_4,"a",@progbits
	.sectionflags	@""
	.align	4
.nv.constant0.triton_poi_fused_convolution_leaky_relu_4:
	.zero		556
